//
// Generated by NVIDIA NVVM Compiler
//
// Compiler Build ID: CL-36424714
// Cuda compilation tools, release 13.0, V13.0.88
// Based on NVVM 20.0.0
//

.version 9.0
.target sm_100
.address_size 64

	// .globl	_Z24globalMemCoalescedKernelPKiPim

.visible .entry _Z24globalMemCoalescedKernelPKiPim(
	.param .u64 .ptr .align 1 _Z24globalMemCoalescedKernelPKiPim_param_0,
	.param .u64 .ptr .align 1 _Z24globalMemCoalescedKernelPKiPim_param_1,
	.param .u64 _Z24globalMemCoalescedKernelPKiPim_param_2
)
{
	.reg .pred 	%p<2>;
	.reg .b32 	%r<6>;
	.reg .b64 	%rd<10>;

	ld.param.u64 	%rd2, [_Z24globalMemCoalescedKernelPKiPim_param_0];
	ld.param.u64 	%rd3, [_Z24globalMemCoalescedKernelPKiPim_param_1];
	ld.param.u64 	%rd4, [_Z24globalMemCoalescedKernelPKiPim_param_2];
	mov.u32 	%r1, %ctaid.x;
	mov.u32 	%r2, %ntid.x;
	mov.u32 	%r3, %tid.x;
	mad.lo.s32 	%r4, %r1, %r2, %r3;
	cvt.u64.u32 	%rd1, %r4;
	setp.le.u64 	%p1, %rd4, %rd1;
	@%p1 bra 	$L__BB0_2;
	cvta.to.global.u64 	%rd5, %rd2;
	cvta.to.global.u64 	%rd6, %rd3;
	shl.b64 	%rd7, %rd1, 2;
	add.s64 	%rd8, %rd5, %rd7;
	ld.global.u32 	%r5, [%rd8];
	add.s64 	%rd9, %rd6, %rd7;
	st.global.u32 	[%rd9], %r5;
$L__BB0_2:
	ret;

}
	// .globl	_Z21globalMemStrideKernelPKiPimm
.visible .entry _Z21globalMemStrideKernelPKiPimm(
	.param .u64 .ptr .align 1 _Z21globalMemStrideKernelPKiPimm_param_0,
	.param .u64 .ptr .align 1 _Z21globalMemStrideKernelPKiPimm_param_1,
	.param .u64 _Z21globalMemStrideKernelPKiPimm_param_2,
	.param .u64 _Z21globalMemStrideKernelPKiPimm_param_3
)
{
	.reg .pred 	%p<2>;
	.reg .b32 	%r<6>;
	.reg .b64 	%rd<13>;

	ld.param.u64 	%rd2, [_Z21globalMemStrideKernelPKiPimm_param_0];
	ld.param.u64 	%rd3, [_Z21globalMemStrideKernelPKiPimm_param_1];
	ld.param.u64 	%rd5, [_Z21globalMemStrideKernelPKiPimm_param_2];
	ld.param.u64 	%rd4, [_Z21globalMemStrideKernelPKiPimm_param_3];
	mov.u32 	%r1, %ctaid.x;
	mov.u32 	%r2, %ntid.x;
	mov.u32 	%r3, %tid.x;
	mad.lo.s32 	%r4, %r1, %r2, %r3;
	cvt.u64.u32 	%rd1, %r4;
	setp.le.u64 	%p1, %rd5, %rd1;
	@%p1 bra 	$L__BB1_2;
	cvta.to.global.u64 	%rd6, %rd2;
	cvta.to.global.u64 	%rd7, %rd3;
	mul.lo.s64 	%rd8, %rd4, %rd1;
	shl.b64 	%rd9, %rd8, 2;
	add.s64 	%rd10, %rd6, %rd9;
	ld.global.u32 	%r5, [%rd10];
	shl.b64 	%rd11, %rd1, 2;
	add.s64 	%rd12, %rd7, %rd11;
	st.global.u32 	[%rd12], %r5;
$L__BB1_2:
	ret;

}
	// .globl	_Z21globalMemOffsetKernelPKiPimm
.visible .entry _Z21globalMemOffsetKernelPKiPimm(
	.param .u64 .ptr .align 1 _Z21globalMemOffsetKernelPKiPimm_param_0,
	.param .u64 .ptr .align 1 _Z21globalMemOffsetKernelPKiPimm_param_1,
	.param .u64 _Z21globalMemOffsetKernelPKiPimm_param_2,
	.param .u64 _Z21globalMemOffsetKernelPKiPimm_param_3
)
{
	.reg .pred 	%p<2>;
	.reg .b32 	%r<6>;
	.reg .b64 	%rd<13>;

	ld.param.u64 	%rd2, [_Z21globalMemOffsetKernelPKiPimm_param_0];
	ld.param.u64 	%rd3, [_Z21globalMemOffsetKernelPKiPimm_param_1];
	ld.param.u64 	%rd5, [_Z21globalMemOffsetKernelPKiPimm_param_2];
	ld.param.u64 	%rd4, [_Z21globalMemOffsetKernelPKiPimm_param_3];
	mov.u32 	%r1, %ctaid.x;
	mov.u32 	%r2, %ntid.x;
	mov.u32 	%r3, %tid.x;
	mad.lo.s32 	%r4, %r1, %r2, %r3;
	cvt.u64.u32 	%rd1, %r4;
	setp.le.u64 	%p1, %rd5, %rd1;
	@%p1 bra 	$L__BB2_2;
	cvta.to.global.u64 	%rd6, %rd2;
	cvta.to.global.u64 	%rd7, %rd3;
	add.s64 	%rd8, %rd4, %rd1;
	shl.b64 	%rd9, %rd8, 2;
	add.s64 	%rd10, %rd6, %rd9;
	ld.global.u32 	%r5, [%rd10];
	shl.b64 	%rd11, %rd1, 2;
	add.s64 	%rd12, %rd7, %rd11;
	st.global.u32 	[%rd12], %r5;
$L__BB2_2:
	ret;

}


// ===== COMPILED SASS (sm_100) =====

	.target	sm_100

	.elftype	@"ET_EXEC"


//--------------------- .note.nv.tkinfo           --------------------------
	.section	.note.nv.tkinfo,"",@"SHT_NOTE"
	.sectionflags	@"SHF_NOTE_NV_TKINFO"
	.tkinfo
        /*0018*/ 	.word	0x00000002
        /*0030*/ 	.string	""
        /*0030*/ 	.string	"ptxas"
        /*0030*/ 	.string	"Cuda compilation tools, release 13.0, V13.0.88"
        /*0030*/ 	.string	"Build cuda_13.0.r13.0/compiler.36424714_0"
        /*0030*/ 	.string	"-arch sm_100 -m 64 "



//--------------------- .note.nv.cuinfo           --------------------------
	.section	.note.nv.cuinfo,"",@"SHT_NOTE"
	.sectionflags	@"SHF_NOTE_NV_CUINFO"
        /*0018*/ 	.short	0x0002
        /*001a*/ 	.short	0x0064
        /*001c*/ 	.short	0x0082
	.zero		2


//--------------------- .nv.info                  --------------------------
	.section	.nv.info,"",@"SHT_CUDA_INFO"
	.align	4


	//----- nvinfo : EIATTR_REGCOUNT
	.align		4
        /*0000*/ 	.byte	0x04, 0x2f
        /*0002*/ 	.short	(.L_1 - .L_0)
	.align		4
.L_0:
        /*0004*/ 	.word	index@(_Z24globalMemCoalescedKernelPKiPim)
        /*0008*/ 	.word	0x00000008


	//----- nvinfo : EIATTR_FRAME_SIZE
	.align		4
.L_1:
        /*000c*/ 	.byte	0x04, 0x11
        /*000e*/ 	.short	(.L_3 - .L_2)
	.align		4
.L_2:
        /*0010*/ 	.word	index@(_Z24globalMemCoalescedKernelPKiPim)
        /*0014*/ 	.word	0x00000000


	//----- nvinfo : EIATTR_REGCOUNT
	.align		4
.L_3:
        /*0018*/ 	.byte	0x04, 0x2f
        /*001a*/ 	.short	(.L_5 - .L_4)
	.align		4
.L_4:
        /*001c*/ 	.word	index@(_Z21globalMemStrideKernelPKiPimm)
        /*0020*/ 	.word	0x0000000a


	//----- nvinfo : EIATTR_FRAME_SIZE
	.align		4
.L_5:
        /*0024*/ 	.byte	0x04, 0x11
        /*0026*/ 	.short	(.L_7 - .L_6)
	.align		4
.L_6:
        /*0028*/ 	.word	index@(_Z21globalMemStrideKernelPKiPimm)
        /*002c*/ 	.word	0x00000000


	//----- nvinfo : EIATTR_REGCOUNT
	.align		4
.L_7:
        /*0030*/ 	.byte	0x04, 0x2f
        /*0032*/ 	.short	(.L_9 - .L_8)
	.align		4
.L_8:
        /*0034*/ 	.word	index@(_Z21globalMemOffsetKernelPKiPimm)
        /*0038*/ 	.word	0x00000008


	//----- nvinfo : EIATTR_FRAME_SIZE
	.align		4
.L_9:
        /*003c*/ 	.byte	0x04, 0x11
        /*003e*/ 	.short	(.L_11 - .L_10)
	.align		4
.L_10:
        /*0040*/ 	.word	index@(_Z21globalMemOffsetKernelPKiPimm)
        /*0044*/ 	.word	0x00000000


	//----- nvinfo : EIATTR_MIN_STACK_SIZE
	.align		4
.L_11:
        /*0048*/ 	.byte	0x04, 0x12
        /*004a*/ 	.short	(.L_13 - .L_12)
	.align		4
.L_12:
        /*004c*/ 	.word	index@(_Z21globalMemOffsetKernelPKiPimm)
        /*0050*/ 	.word	0x00000000


	//----- nvinfo : EIATTR_MIN_STACK_SIZE
	.align		4
.L_13:
        /*0054*/ 	.byte	0x04, 0x12
        /*0056*/ 	.short	(.L_15 - .L_14)
	.align		4
.L_14:
        /*0058*/ 	.word	index@(_Z21globalMemStrideKernelPKiPimm)
        /*005c*/ 	.word	0x00000000


	//----- nvinfo : EIATTR_MIN_STACK_SIZE
	.align		4
.L_15:
        /*0060*/ 	.byte	0x04, 0x12
        /*0062*/ 	.short	(.L_17 - .L_16)
	.align		4
.L_16:
        /*0064*/ 	.word	index@(_Z24globalMemCoalescedKernelPKiPim)
        /*0068*/ 	.word	0x00000000
.L_17:


//--------------------- .nv.compat                --------------------------
	.section	.nv.compat,"",@"SHT_CUDA_COMPAT_INFO"
	.align	4
        /*0000*/ 	.byte	0x02, 0x09, 0x00, 0x00, 0x02, 0x02, 0x01, 0x00, 0x02, 0x05, 0x05, 0x00, 0x03, 0x07, 0x01, 0x01
        /*0010*/ 	.byte	0x02, 0x03, 0x00, 0x00, 0x02, 0x06, 0x01, 0x00, 0x04, 0x0b, 0x08, 0x00, 0x09, 0x00, 0x00, 0x00
        /*0020*/ 	.byte	0x00, 0x00, 0x00, 0x00


//--------------------- .nv.info._Z21globalMemOffsetKernelPKiPimm --------------------------
	.section	.nv.info._Z21globalMemOffsetKernelPKiPimm,"",@"SHT_CUDA_INFO"
	.sectionflags	@""
	.align	4


	//----- nvinfo : EIATTR_CUDA_API_VERSION
	.align		4
        /*0000*/ 	.byte	0x04, 0x37
        /*0002*/ 	.short	(.L_19 - .L_18)
.L_18:
        /*0004*/ 	.word	0x00000082


	//----- nvinfo : EIATTR_KPARAM_INFO
	.align		4
.L_19:
        /*0008*/ 	.byte	0x04, 0x17
        /*000a*/ 	.short	(.L_21 - .L_20)
.L_20:
        /*000c*/ 	.word	0x00000000
        /*0010*/ 	.short	0x0003
        /*0012*/ 	.short	0x0018
        /*0014*/ 	.byte	0x00, 0xf0, 0x21, 0x00


	//----- nvinfo : EIATTR_KPARAM_INFO
	.align		4
.L_21:
        /*0018*/ 	.byte	0x04, 0x17
        /*001a*/ 	.short	(.L_23 - .L_22)
.L_22:
        /*001c*/ 	.word	0x00000000
        /*0020*/ 	.short	0x0002
        /*0022*/ 	.short	0x0010
        /*0024*/ 	.byte	0x00, 0xf0, 0x21, 0x00


	//----- nvinfo : EIATTR_KPARAM_INFO
	.align		4
.L_23:
        /*0028*/ 	.byte	0x04, 0x17
        /*002a*/ 	.short	(.L_25 - .L_24)
.L_24:
        /*002c*/ 	.word	0x00000000
        /*0030*/ 	.short	0x0001
        /*0032*/ 	.short	0x0008
        /*0034*/ 	.byte	0x00, 0xf5, 0x21, 0x00


	//----- nvinfo : EIATTR_KPARAM_INFO
	.align		4
.L_25:
        /*0038*/ 	.byte	0x04, 0x17
        /*003a*/ 	.short	(.L_27 - .L_26)
.L_26:
        /*003c*/ 	.word	0x00000000
        /*0040*/ 	.short	0x0000
        /*0042*/ 	.short	0x0000
        /*0044*/ 	.byte	0x00, 0xf5, 0x21, 0x00


	//----- nvinfo : EIATTR_SPARSE_MMA_MASK
	.align		4
.L_27:
        /*0048*/ 	.byte	0x03, 0x50
        /*004a*/ 	.short	0x0000


	//----- nvinfo : EIATTR_MAXREG_COUNT
	.align		4
        /*004c*/ 	.byte	0x03, 0x1b
        /*004e*/ 	.short	0x00ff


	//----- nvinfo : EIATTR_MERCURY_ISA_VERSION
	.align		4
        /*0050*/ 	.byte	0x03, 0x5f
        /*0052*/ 	.short	0x0101


	//----- nvinfo : EIATTR_VRC_CTA_INIT_COUNT
	.align		4
        /*0054*/ 	.byte	0x02, 0x4a
	.zero		1
	.zero		1


	//----- nvinfo : EIATTR_EXIT_INSTR_OFFSETS
	.align		4
        /*0058*/ 	.byte	0x04, 0x1c
        /*005a*/ 	.short	(.L_29 - .L_28)


	//   ....[0]....
.L_28:
        /*005c*/ 	.word	0x00000080


	//   ....[1]....
        /*0060*/ 	.word	0x00000140


	//----- nvinfo : EIATTR_CBANK_PARAM_SIZE
	.align		4
.L_29:
        /*0064*/ 	.byte	0x03, 0x19
        /*0066*/ 	.short	0x0020


	//----- nvinfo : EIATTR_PARAM_CBANK
	.align		4
        /*0068*/ 	.byte	0x04, 0x0a
        /*006a*/ 	.short	(.L_31 - .L_30)
	.align		4
.L_30:
        /*006c*/ 	.word	index@(.nv.constant0._Z21globalMemOffsetKernelPKiPimm)
        /*0070*/ 	.short	0x0380
        /*0072*/ 	.short	0x0020


	//----- nvinfo : EIATTR_SW_WAR
	.align		4
.L_31:
        /*0074*/ 	.byte	0x04, 0x36
        /*0076*/ 	.short	(.L_33 - .L_32)
.L_32:
        /*0078*/ 	.word	0x00000008
.L_33:


//--------------------- .nv.info._Z21globalMemStrideKernelPKiPimm --------------------------
	.section	.nv.info._Z21globalMemStrideKernelPKiPimm,"",@"SHT_CUDA_INFO"
	.sectionflags	@""
	.align	4


	//----- nvinfo : EIATTR_CUDA_API_VERSION
	.align		4
        /*0000*/ 	.byte	0x04, 0x37
        /*0002*/ 	.short	(.L_35 - .L_34)
.L_34:
        /*0004*/ 	.word	0x00000082


	//----- nvinfo : EIATTR_KPARAM_INFO
	.align		4
.L_35:
        /*0008*/ 	.byte	0x04, 0x17
        /*000a*/ 	.short	(.L_37 - .L_36)
.L_36:
        /*000c*/ 	.word	0x00000000
        /*0010*/ 	.short	0x0003
        /*0012*/ 	.short	0x0018
        /*0014*/ 	.byte	0x00, 0xf0, 0x21, 0x00


	//----- nvinfo : EIATTR_KPARAM_INFO
	.align		4
.L_37:
        /*0018*/ 	.byte	0x04, 0x17
        /*001a*/ 	.short	(.L_39 - .L_38)
.L_38:
        /*001c*/ 	.word	0x00000000
        /*0020*/ 	.short	0x0002
        /*0022*/ 	.short	0x0010
        /*0024*/ 	.byte	0x00, 0xf0, 0x21, 0x00


	//----- nvinfo : EIATTR_KPARAM_INFO
	.align		4
.L_39:
        /*0028*/ 	.byte	0x04, 0x17
        /*002a*/ 	.short	(.L_41 - .L_40)
.L_40:
        /*002c*/ 	.word	0x00000000
        /*0030*/ 	.short	0x0001
        /*0032*/ 	.short	0x0008
        /*0034*/ 	.byte	0x00, 0xf5, 0x21, 0x00


	//----- nvinfo : EIATTR_KPARAM_INFO
	.align		4
.L_41:
        /*0038*/ 	.byte	0x04, 0x17
        /*003a*/ 	.short	(.L_43 - .L_42)
.L_42:
        /*003c*/ 	.word	0x00000000
        /*0040*/ 	.short	0x0000
        /*0042*/ 	.short	0x0000
        /*0044*/ 	.byte	0x00, 0xf5, 0x21, 0x00


	//----- nvinfo : EIATTR_SPARSE_MMA_MASK
	.align		4
.L_43:
        /*0048*/ 	.byte	0x03, 0x50
        /*004a*/ 	.short	0x0000


	//----- nvinfo : EIATTR_MAXREG_COUNT
	.align		4
        /*004c*/ 	.byte	0x03, 0x1b
        /*004e*/ 	.short	0x00ff


	//----- nvinfo : EIATTR_MERCURY_ISA_VERSION
	.align		4
        /*0050*/ 	.byte	0x03, 0x5f
        /*0052*/ 	.short	0x0101


	//----- nvinfo : EIATTR_VRC_CTA_INIT_COUNT
	.align		4
        /*0054*/ 	.byte	0x02, 0x4a
	.zero		1
	.zero		1


	//----- nvinfo : EIATTR_EXIT_INSTR_OFFSETS
	.align		4
        /*0058*/ 	.byte	0x04, 0x1c
        /*005a*/ 	.short	(.L_45 - .L_44)


	//   ....[0]....
.L_44:
        /*005c*/ 	.word	0x00000080


	//   ....[1]....
        /*0060*/ 	.word	0x00000140


	//----- nvinfo : EIATTR_CBANK_PARAM_SIZE
	.align		4
.L_45:
        /*0064*/ 	.byte	0x03, 0x19
        /*0066*/ 	.short	0x0020


	//----- nvinfo : EIATTR_PARAM_CBANK
	.align		4
        /*0068*/ 	.byte	0x04, 0x0a
        /*006a*/ 	.short	(.L_47 - .L_46)
	.align		4
.L_46:
        /*006c*/ 	.word	index@(.nv.constant0._Z21globalMemStrideKernelPKiPimm)
        /*0070*/ 	.short	0x0380
        /*0072*/ 	.short	0x0020


	//----- nvinfo : EIATTR_SW_WAR
	.align		4
.L_47:
        /*0074*/ 	.byte	0x04, 0x36
        /*0076*/ 	.short	(.L_49 - .L_48)
.L_48:
        /*0078*/ 	.word	0x00000008
.L_49:


//--------------------- .nv.info._Z24globalMemCoalescedKernelPKiPim --------------------------
	.section	.nv.info._Z24globalMemCoalescedKernelPKiPim,"",@"SHT_CUDA_INFO"
	.sectionflags	@""
	.align	4


	//----- nvinfo : EIATTR_CUDA_API_VERSION
	.align		4
        /*0000*/ 	.byte	0x04, 0x37
        /*0002*/ 	.short	(.L_51 - .L_50)
.L_50:
        /*0004*/ 	.word	0x00000082


	//----- nvinfo : EIATTR_KPARAM_INFO
	.align		4
.L_51:
        /*0008*/ 	.byte	0x04, 0x17
        /*000a*/ 	.short	(.L_53 - .L_52)
.L_52:
        /*000c*/ 	.word	0x00000000
        /*0010*/ 	.short	0x0002
        /*0012*/ 	.short	0x0010
        /*0014*/ 	.byte	0x00, 0xf0, 0x21, 0x00


	//----- nvinfo : EIATTR_KPARAM_INFO
	.align		4
.L_53:
        /*0018*/ 	.byte	0x04, 0x17
        /*001a*/ 	.short	(.L_55 - .L_54)
.L_54:
        /*001c*/ 	.word	0x00000000
        /*0020*/ 	.short	0x0001
        /*0022*/ 	.short	0x0008
        /*0024*/ 	.byte	0x00, 0xf5, 0x21, 0x00


	//----- nvinfo : EIATTR_KPARAM_INFO
	.align		4
.L_55:
        /*0028*/ 	.byte	0x04, 0x17
        /*002a*/ 	.short	(.L_57 - .L_56)
.L_56:
        /*002c*/ 	.word	0x00000000
        /*0030*/ 	.short	0x0000
        /*0032*/ 	.short	0x0000
        /*0034*/ 	.byte	0x00, 0xf5, 0x21, 0x00


	//----- nvinfo : EIATTR_SPARSE_MMA_MASK
	.align		4
.L_57:
        /*0038*/ 	.byte	0x03, 0x50
        /*003a*/ 	.short	0x0000


	//----- nvinfo : EIATTR_MAXREG_COUNT
	.align		4
        /*003c*/ 	.byte	0x03, 0x1b
        /*003e*/ 	.short	0x00ff


	//----- nvinfo : EIATTR_MERCURY_ISA_VERSION
	.align		4
        /*0040*/ 	.byte	0x03, 0x5f
        /*0042*/ 	.short	0x0101


	//----- nvinfo : EIATTR_VRC_CTA_INIT_COUNT
	.align		4
        /*0044*/ 	.byte	0x02, 0x4a
	.zero		1
	.zero		1


	//----- nvinfo : EIATTR_EXIT_INSTR_OFFSETS
	.align		4
        /*0048*/ 	.byte	0x04, 0x1c
        /*004a*/ 	.short	(.L_59 - .L_58)


	//   ....[0]....
.L_58:
        /*004c*/ 	.word	0x00000080


	//   ....[1]....
        /*0050*/ 	.word	0x00000130


	//----- nvinfo : EIATTR_CBANK_PARAM_SIZE
	.align		4
.L_59:
        /*0054*/ 	.byte	0x03, 0x19
        /*0056*/ 	.short	0x0018


	//----- nvinfo : EIATTR_PARAM_CBANK
	.align		4
        /*0058*/ 	.byte	0x04, 0x0a
        /*005a*/ 	.short	(.L_61 - .L_60)
	.align		4
.L_60:
        /*005c*/ 	.word	index@(.nv.constant0._Z24globalMemCoalescedKernelPKiPim)
        /*0060*/ 	.short	0x0380
        /*0062*/ 	.short	0x0018


	//----- nvinfo : EIATTR_SW_WAR
	.align		4
.L_61:
        /*0064*/ 	.byte	0x04, 0x36
        /*0066*/ 	.short	(.L_63 - .L_62)
.L_62:
        /*0068*/ 	.word	0x00000008
.L_63:


//--------------------- .nv.callgraph             --------------------------
	.section	.nv.callgraph,"",@"SHT_CUDA_CALLGRAPH"
	.align	4
	.sectionentsize	8
	.align		4
        /*0000*/ 	.word	0x00000000
	.align		4
        /*0004*/ 	.word	0xffffffff
	.align		4
        /*0008*/ 	.word	0x00000000
	.align		4
        /*000c*/ 	.word	0xfffffffe
	.align		4
        /*0010*/ 	.word	0x00000000
	.align		4
        /*0014*/ 	.word	0xfffffffd
	.align		4
        /*0018*/ 	.word	0x00000000
	.align		4
        /*001c*/ 	.word	0xfffffffc


//--------------------- .text._Z21globalMemOffsetKernelPKiPimm --------------------------
	.section	.text._Z21globalMemOffsetKernelPKiPimm,"ax",@progbits
	.align	128
        .global         _Z21globalMemOffsetKernelPKiPimm
        .type           _Z21globalMemOffsetKernelPKiPimm,@function
        .size           _Z21globalMemOffsetKernelPKiPimm,(.L_x_3 - _Z21globalMemOffsetKernelPKiPimm)
        .other          _Z21globalMemOffsetKernelPKiPimm,@"STO_CUDA_ENTRY STV_DEFAULT"
_Z21globalMemOffsetKernelPKiPimm:
.text._Z21globalMemOffsetKernelPKiPimm:
[----:B------:R-:W-:Y:S01]  /*0000*/  LDC R1, c[0x0][0x37c] ;  /* 0x0000df00ff017b82 */ /* 0x000fe20000000800 */
[----:B------:R-:W0:Y:S07]  /*0010*/  S2R R3, SR_TID.X ;  /* 0x0000000000037919 */ /* 0x000e2e0000002100 */
[----:B------:R-:W0:Y:S01]  /*0020*/  S2UR UR4, SR_CTAID.X ;  /* 0x00000000000479c3 */ /* 0x000e220000002500 */
[----:B------:R-:W1:Y:S07]  /*0030*/  LDCU.64 UR6, c[0x0][0x390] ;  /* 0x00007200ff0677ac */ /* 0x000e6e0008000a00 */
[----:B------:R-:W0:Y:S02]  /*0040*/  LDC R0, c[0x0][0x360] ;  /* 0x0000d800ff007b82 */ /* 0x000e240000000800 */
[----:B0-----:R-:W-:-:S05]  /*0050*/  IMAD R0, R0, UR4, R3 ;  /* 0x0000000400007c24 */ /* 0x001fca000f8e0203 */
[----:B-1----:R-:W-:-:S04]  /*0060*/  ISETP.GE.U32.AND P0, PT, R0, UR6, PT ;  /* 0x0000000600007c0c */ /* 0x002fc8000bf06070 */
[----:B------:R-:W-:-:S13]  /*0070*/  ISETP.GE.U32.AND.EX P0, PT, RZ, UR7, PT, P0 ;  /* 0x00000007ff007c0c */ /* 0x000fda000bf06100 */
[----:B------:R-:W-:Y:S05]  /*0080*/  @P0 EXIT ;  /* 0x000000000000094d */ /* 0x000fea0003800000 */
[----:B------:R-:W0:Y:S01]  /*0090*/  LDCU.64 UR6, c[0x0][0x398] ;  /* 0x00007300ff0677ac */ /* 0x000e220008000a00 */
[----:B------:R-:W1:Y:S01]  /*00a0*/  LDCU.128 UR8, c[0x0][0x380] ;  /* 0x00007000ff0877ac */ /* 0x000e620008000c00 */
[----:B------:R-:W2:Y:S01]  /*00b0*/  LDCU.64 UR4, c[0x0][0x358] ;  /* 0x00006b00ff0477ac */ /* 0x000ea20008000a00 */
[----:B0-----:R-:W-:-:S05]  /*00c0*/  IADD3 R3, P0, PT, R0, UR6, RZ ;  /* 0x0000000600037c10 */ /* 0x001fca000ff1e0ff */
[----:B------:R-:W-:Y:S01]  /*00d0*/  IMAD.X R4, RZ, RZ, UR7, P0 ;  /* 0x00000007ff047e24 */ /* 0x000fe200080e06ff */
[----:B-1----:R-:W-:-:S04]  /*00e0*/  LEA R2, P0, R3, UR8, 0x2 ;  /* 0x0000000803027c11 */ /* 0x002fc8000f8010ff */
[----:B------:R-:W-:-:S06]  /*00f0*/  LEA.HI.X R3, R3, UR9, R4, 0x2, P0 ;  /* 0x0000000903037c11 */ /* 0x000fcc00080f1404 */
[----:B--2---:R-:W2:Y:S01]  /*0100*/  LDG.E R3, desc[UR4][R2.64] ;  /* 0x0000000402037981 */ /* 0x004ea2000c1e1900 */
[----:B------:R-:W-:-:S04]  /*0110*/  LEA R4, P0, R0, UR10, 0x2 ;  /* 0x0000000a00047c11 */ /* 0x000fc8000f8010ff */
[----:B------:R-:W-:-:S05]  /*0120*/  LEA.HI.X R5, R0, UR11, RZ, 0x2, P0 ;  /* 0x0000000b00057c11 */ /* 0x000fca00080f14ff */
[----:B--2---:R-:W-:Y:S01]  /*0130*/  STG.E desc[UR4][R4.64], R3 ;  /* 0x0000000304007986 */ /* 0x004fe2000c101904 */
[----:B------:R-:W-:Y:S05]  /*0140*/  EXIT ;  /* 0x000000000000794d */ /* 0x000fea0003800000 */
.L_x_0:
[----:B------:R-:W-:-:S00]  /*0150*/  BRA `(.L_x_0) ;  /* 0xfffffffc00fc7947 */ /* 0x000fc0000383ffff */
[----:B------:R-:W-:-:S00]  /*0160*/  NOP ;  /* 0x0000000000007918 */ /* 0x000fc00000000000 */
        /* <DEDUP_REMOVED lines=9> */
.L_x_3:


//--------------------- .text._Z21globalMemStrideKernelPKiPimm --------------------------
	.section	.text._Z21globalMemStrideKernelPKiPimm,"ax",@progbits
	.align	128
        .global         _Z21globalMemStrideKernelPKiPimm
        .type           _Z21globalMemStrideKernelPKiPimm,@function
        .size           _Z21globalMemStrideKernelPKiPimm,(.L_x_4 - _Z21globalMemStrideKernelPKiPimm)
        .other          _Z21globalMemStrideKernelPKiPimm,@"STO_CUDA_ENTRY STV_DEFAULT"
_Z21globalMemStrideKernelPKiPimm:
.text._Z21globalMemStrideKernelPKiPimm:
        /* <DEDUP_REMOVED lines=12> */
[----:B0-----:R-:W-:-:S04]  /*00c0*/  IMAD.WIDE.U32 R2, R7, UR6, RZ ;  /* 0x0000000607027c25 */ /* 0x001fc8000f8e00ff */
[----:B------:R-:W-:Y:S01]  /*00d0*/  IMAD R3, R7, UR7, R3 ;  /* 0x0000000707037c24 */ /* 0x000fe2000f8e0203 */
[----:B-1----:R-:W-:-:S04]  /*00e0*/  LEA R4, P0, R2, UR8, 0x2 ;  /* 0x0000000802047c11 */ /* 0x002fc8000f8010ff */
[----:B------:R-:W-:-:S06]  /*00f0*/  LEA.HI.X R5, R2, UR9, R3, 0x2, P0 ;  /* 0x0000000902057c11 */ /* 0x000fcc00080f1403 */
[----:B--2---:R-:W2:Y:S01]  /*0100*/  LDG.E R5, desc[UR4][R4.64] ;  /* 0x0000000404057981 */ /* 0x004ea2000c1e1900 */
[----:B------:R-:W-:-:S04]  /*0110*/  LEA R2, P0, R7, UR10, 0x2 ;  /* 0x0000000a07027c11 */ /* 0x000fc8000f8010ff */
[----:B------:R-:W-:-:S05]  /*0120*/  LEA.HI.X R3, R7, UR11, RZ, 0x2, P0 ;  /* 0x0000000b07037c11 */ /* 0x000fca00080f14ff */
[----:B--2---:R-:W-:Y:S01]  /*0130*/  STG.E desc[UR4][R2.64], R5 ;  /* 0x0000000502007986 */ /* 0x004fe2000c101904 */
[----:B------:R-:W-:Y:S05]  /*0140*/  EXIT ;  /* 0x000000000000794d */ /* 0x000fea0003800000 */
.L_x_1:
        /* <DEDUP_REMOVED lines=11> */
.L_x_4:


//--------------------- .text._Z24globalMemCoalescedKernelPKiPim --------------------------
	.section	.text._Z24globalMemCoalescedKernelPKiPim,"ax",@progbits
	.align	128
        .global         _Z24globalMemCoalescedKernelPKiPim
        .type           _Z24globalMemCoalescedKernelPKiPim,@function
        .size           _Z24globalMemCoalescedKernelPKiPim,(.L_x_5 - _Z24globalMemCoalescedKernelPKiPim)
        .other          _Z24globalMemCoalescedKernelPKiPim,@"STO_CUDA_ENTRY STV_DEFAULT"
_Z24globalMemCoalescedKernelPKiPim:
.text._Z24globalMemCoalescedKernelPKiPim:
        /* <DEDUP_REMOVED lines=9> */
[----:B------:R-:W0:Y:S01]  /*0090*/  LDCU.128 UR8, c[0x0][0x380] ;  /* 0x00007000ff0877ac */ /* 0x000e220008000c00 */
[----:B------:R-:W-:Y:S01]  /*00a0*/  IMAD.SHL.U32 R4, R0, 0x4, RZ ;  /* 0x0000000400047824 */ /* 0x000fe200078e00ff */
[----:B------:R-:W-:Y:S01]  /*00b0*/  SHF.R.U32.HI R0, RZ, 0x1e, R0 ;  /* 0x0000001eff007819 */ /* 0x000fe20000011600 */
[----:B------:R-:W1:Y:S03]  /*00c0*/  LDCU.64 UR4, c[0x0][0x358] ;  /* 0x00006b00ff0477ac */ /* 0x000e660008000a00 */
[----:B0-----:R-:W-:-:S04]  /*00d0*/  IADD3 R2, P0, PT, R4, UR8, RZ ;  /* 0x0000000804027c10 */ /* 0x001fc8000ff1e0ff */
[----:B------:R-:W-:-:S06]  /*00e0*/  IADD3.X R3, PT, PT, R0, UR9, RZ, P0, !PT ;  /* 0x0000000900037c10 */ /* 0x000fcc00087fe4ff */
[----:B-1----:R-:W2:Y:S01]  /*00f0*/  LDG.E R3, desc[UR4][R2.64] ;  /* 0x0000000402037981 */ /* 0x002ea2000c1e1900 */
[----:B------:R-:W-:-:S04]  /*0100*/  IADD3 R4, P0, PT, R4, UR10, RZ ;  /* 0x0000000a04047c10 */ /* 0x000fc8000ff1e0ff */
[----:B------:R-:W-:-:S05]  /*0110*/  IADD3.X R5, PT, PT, R0, UR11, RZ, P0, !PT ;  /* 0x0000000b00057c10 */ /* 0x000fca00087fe4ff */
[----:B--2---:R-:W-:Y:S01]  /*0120*/  STG.E desc[UR4][R4.64], R3 ;  /* 0x0000000304007986 */ /* 0x004fe2000c101904 */
[----:B------:R-:W-:Y:S05]  /*0130*/  EXIT ;  /* 0x000000000000794d */ /* 0x000fea0003800000 */
.L_x_2:
        /* <DEDUP_REMOVED lines=12> */
.L_x_5:


//--------------------- .nv.shared.reserved.0     --------------------------
	.section	.nv.shared.reserved.0,"aw",@nobits
	.weak		__nv_reservedSMEM_offset_0_alias
	.size		__nv_reservedSMEM_offset_0_alias, 0, 64
	.other		__nv_reservedSMEM_offset_0_alias,@"STO_CUDA_RESERVED_SHARED STV_DEFAULT"
__nv_reservedSMEM_offset_0_alias:
	.zero		0
	.zero		64


//--------------------- .nv.constant0._Z21globalMemOffsetKernelPKiPimm --------------------------
	.section	.nv.constant0._Z21globalMemOffsetKernelPKiPimm,"a",@progbits
	.sectionflags	@""
	.align	4
.nv.constant0._Z21globalMemOffsetKernelPKiPimm:
	.zero		928


//--------------------- .nv.constant0._Z21globalMemStrideKernelPKiPimm --------------------------
	.section	.nv.constant0._Z21globalMemStrideKernelPKiPimm,"a",@progbits
	.sectionflags	@""
	.align	4
.nv.constant0._Z21globalMemStrideKernelPKiPimm:
	.zero		928


//--------------------- .nv.constant0._Z24globalMemCoalescedKernelPKiPim --------------------------
	.section	.nv.constant0._Z24globalMemCoalescedKernelPKiPim,"a",@progbits
	.sectionflags	@""
	.align	4
.nv.constant0._Z24globalMemCoalescedKernelPKiPim:
	.zero		920


//--------------------- SYMBOLS --------------------------

	.type		.nv.reservedSmem.offset0,@object
	.size		.nv.reservedSmem.offset0,0x4
